//
// Generated by NVIDIA NVVM Compiler
//
// Compiler Build ID: CL-36424714
// Cuda compilation tools, release 13.0, V13.0.88
// Based on NVVM 20.0.0
//

.version 9.0
.target sm_100
.address_size 64

	// .globl	_Z10checkIndexv
.extern .func  (.param .b32 func_retval0) vprintf
(
	.param .b64 vprintf_param_0,
	.param .b64 vprintf_param_1
)
;
.global .align 1 .b8 $str[83] = {116, 104, 114, 101, 97, 100, 73, 100, 120, 58, 40, 37, 100, 44, 32, 37, 100, 44, 32, 37, 100, 41, 32, 98, 108, 111, 99, 107, 73, 100, 120, 58, 40, 37, 100, 32, 37, 100, 32, 37, 100, 41, 32, 98, 108, 111, 99, 107, 68, 105, 109, 58, 40, 37, 100, 32, 37, 100, 32, 37, 100, 41, 32, 103, 114, 105, 100, 68, 105, 109, 58, 40, 37, 100, 32, 37, 100, 32, 37, 100, 41, 10};

.visible .entry _Z10checkIndexv()
{
	.local .align 16 .b8 	__local_depot0[48];
	.reg .b64 	%SP;
	.reg .b64 	%SPL;
	.reg .b32 	%r<15>;
	.reg .b64 	%rd<5>;

	mov.u64 	%SPL, __local_depot0;
	cvta.local.u64 	%SP, %SPL;
	add.u64 	%rd1, %SP, 0;
	add.u64 	%rd2, %SPL, 0;
	mov.u32 	%r1, %tid.x;
	mov.u32 	%r2, %tid.y;
	mov.u32 	%r3, %tid.z;
	mov.u32 	%r4, %ctaid.x;
	mov.u32 	%r5, %ctaid.y;
	mov.u32 	%r6, %ctaid.z;
	mov.u32 	%r7, %ntid.x;
	mov.u32 	%r8, %ntid.y;
	mov.u32 	%r9, %ntid.z;
	mov.u32 	%r10, %nctaid.x;
	mov.u32 	%r11, %nctaid.y;
	mov.u32 	%r12, %nctaid.z;
	st.local.v4.u32 	[%rd2], {%r1, %r2, %r3, %r4};
	st.local.v4.u32 	[%rd2+16], {%r5, %r6, %r7, %r8};
	st.local.v4.u32 	[%rd2+32], {%r9, %r10, %r11, %r12};
	mov.u64 	%rd3, $str;
	cvta.global.u64 	%rd4, %rd3;
	{ // callseq 0, 0
	.param .b64 param0;
	st.param.b64 	[param0], %rd4;
	.param .b64 param1;
	st.param.b64 	[param1], %rd1;
	.param .b32 retval0;
	call.uni (retval0), 
	vprintf, 
	(
	param0, 
	param1
	);
	ld.param.b32 	%r13, [retval0];
	} // callseq 0
	ret;

}


// ===== COMPILED SASS (sm_100) =====

	.target	sm_100

	.elftype	@"ET_EXEC"


//--------------------- .note.nv.tkinfo           --------------------------
	.section	.note.nv.tkinfo,"",@"SHT_NOTE"
	.sectionflags	@"SHF_NOTE_NV_TKINFO"
	.tkinfo
        /*0018*/ 	.word	0x00000002
        /*0030*/ 	.string	""
        /*0030*/ 	.string	"ptxas"
        /*0030*/ 	.string	"Cuda compilation tools, release 13.0, V13.0.88"
        /*0030*/ 	.string	"Build cuda_13.0.r13.0/compiler.36424714_0"
        /*0030*/ 	.string	"-arch sm_100 -m 64 "



//--------------------- .note.nv.cuinfo           --------------------------
	.section	.note.nv.cuinfo,"",@"SHT_NOTE"
	.sectionflags	@"SHF_NOTE_NV_CUINFO"
        /*0018*/ 	.short	0x0002
        /*001a*/ 	.short	0x0064
        /*001c*/ 	.short	0x0082
	.zero		2


//--------------------- .nv.info                  --------------------------
	.section	.nv.info,"",@"SHT_CUDA_INFO"
	.align	4


	//----- nvinfo : EIATTR_REGCOUNT
	.align		4
        /*0000*/ 	.byte	0x04, 0x2f
        /*0002*/ 	.short	(.L_2 - .L_1)
	.align		4
.L_1:
        /*0004*/ 	.word	index@(_Z10checkIndexv)
        /*0008*/ 	.word	0x00000018


	//----- nvinfo : EIATTR_FRAME_SIZE
	.align		4
.L_2:
        /*000c*/ 	.byte	0x04, 0x11
        /*000e*/ 	.short	(.L_4 - .L_3)
	.align		4
.L_3:
        /*0010*/ 	.word	index@(_Z10checkIndexv)
        /*0014*/ 	.word	0x00000030


	//----- nvinfo : EIATTR_MIN_STACK_SIZE
	.align		4
.L_4:
        /*0018*/ 	.byte	0x04, 0x12
        /*001a*/ 	.short	(.L_6 - .L_5)
	.align		4
.L_5:
        /*001c*/ 	.word	index@(_Z10checkIndexv)
        /*0020*/ 	.word	0x00000030
.L_6:


//--------------------- .nv.compat                --------------------------
	.section	.nv.compat,"",@"SHT_CUDA_COMPAT_INFO"
	.align	4
        /*0000*/ 	.byte	0x02, 0x09, 0x00, 0x00, 0x02, 0x02, 0x01, 0x00, 0x02, 0x05, 0x05, 0x00, 0x03, 0x07, 0x01, 0x01
        /*0010*/ 	.byte	0x02, 0x03, 0x00, 0x00, 0x02, 0x06, 0x01, 0x00, 0x04, 0x0b, 0x08, 0x00, 0x09, 0x00, 0x00, 0x00
        /*0020*/ 	.byte	0x00, 0x00, 0x00, 0x00


//--------------------- .nv.info._Z10checkIndexv  --------------------------
	.section	.nv.info._Z10checkIndexv,"",@"SHT_CUDA_INFO"
	.sectionflags	@""
	.align	4


	//----- nvinfo : EIATTR_CUDA_API_VERSION
	.align		4
        /*0000*/ 	.byte	0x04, 0x37
        /*0002*/ 	.short	(.L_8 - .L_7)
.L_7:
        /*0004*/ 	.word	0x00000082


	//----- nvinfo : EIATTR_SPARSE_MMA_MASK
	.align		4
.L_8:
        /*0008*/ 	.byte	0x03, 0x50
        /*000a*/ 	.short	0x0000


	//----- nvinfo : EIATTR_MAXREG_COUNT
	.align		4
        /*000c*/ 	.byte	0x03, 0x1b
        /*000e*/ 	.short	0x00ff


	//----- nvinfo : EIATTR_EXTERNS
	.align		4
        /*0010*/ 	.byte	0x04, 0x0f
        /*0012*/ 	.short	(.L_10 - .L_9)


	//   ....[0]....
	.align		4
.L_9:
        /*0014*/ 	.word	index@(vprintf)


	//----- nvinfo : EIATTR_MERCURY_ISA_VERSION
	.align		4
.L_10:
        /*0018*/ 	.byte	0x03, 0x5f
        /*001a*/ 	.short	0x0101


	//----- nvinfo : EIATTR_VRC_CTA_INIT_COUNT
	.align		4
        /*001c*/ 	.byte	0x02, 0x4a
	.zero		1
	.zero		1


	//----- nvinfo : EIATTR_SYSCALL_OFFSETS
	.align		4
        /*0020*/ 	.byte	0x04, 0x46
        /*0022*/ 	.short	(.L_12 - .L_11)


	//   ....[0]....
.L_11:
        /*0024*/ 	.word	0x000001b0


	//----- nvinfo : EIATTR_EXIT_INSTR_OFFSETS
	.align		4
.L_12:
        /*0028*/ 	.byte	0x04, 0x1c
        /*002a*/ 	.short	(.L_14 - .L_13)


	//   ....[0]....
.L_13:
        /*002c*/ 	.word	0x000001c0


	//----- nvinfo : EIATTR_SW_WAR
	.align		4
.L_14:
        /*0030*/ 	.byte	0x04, 0x36
        /*0032*/ 	.short	(.L_16 - .L_15)
.L_15:
        /*0034*/ 	.word	0x00000008
.L_16:


//--------------------- .nv.callgraph             --------------------------
	.section	.nv.callgraph,"",@"SHT_CUDA_CALLGRAPH"
	.align	4
	.sectionentsize	8
	.align		4
        /*0000*/ 	.word	0x00000000
	.align		4
        /*0004*/ 	.word	0xffffffff
	.align		4
        /*0008*/ 	.word	index@(_Z10checkIndexv)
	.align		4
        /*000c*/ 	.word	index@(vprintf)
	.align		4
        /*0010*/ 	.word	0x00000000
	.align		4
        /*0014*/ 	.word	0xfffffffe
	.align		4
        /*0018*/ 	.word	0x00000000
	.align		4
        /*001c*/ 	.word	0xfffffffd
	.align		4
        /*0020*/ 	.word	0x00000000
	.align		4
        /*0024*/ 	.word	0xfffffffc


//--------------------- .nv.constant4             --------------------------
	.section	.nv.constant4,"a",@progbits
	.align	8
	.align		8
.nv.constant4:
        /*0000*/ 	.dword	vprintf
	.align		8
        /*0008*/ 	.dword	$str


//--------------------- .text._Z10checkIndexv     --------------------------
	.section	.text._Z10checkIndexv,"ax",@progbits
	.align	128
        .global         _Z10checkIndexv
        .type           _Z10checkIndexv,@function
        .size           _Z10checkIndexv,(.L_x_2 - _Z10checkIndexv)
        .other          _Z10checkIndexv,@"STO_CUDA_ENTRY STV_DEFAULT"
_Z10checkIndexv:
.text._Z10checkIndexv:
[----:B------:R-:W0:Y:S01]  /*0000*/  LDC R1, c[0x0][0x37c] ;  /* 0x0000df00ff017b82 */ /* 0x000e220000000800 */
[----:B------:R-:W1:Y:S01]  /*0010*/  S2R R8, SR_TID.X ;  /* 0x0000000000087919 */ /* 0x000e620000002100 */
[----:B------:R-:W2:Y:S06]  /*0020*/  LDCU UR5, c[0x0][0x2fc] ;  /* 0x00005f80ff0577ac */ /* 0x000eac0008000800 */
[----:B------:R-:W3:Y:S01]  /*0030*/  LDC R14, c[0x0][0x360] ;  /* 0x0000d800ff0e7b82 */ /* 0x000ee20000000800 */
[----:B0-----:R-:W-:Y:S01]  /*0040*/  VIADD R1, R1, 0xffffffd0 ;  /* 0xffffffd001017836 */ /* 0x001fe20000000000 */
[----:B------:R-:W1:Y:S01]  /*0050*/  S2R R9, SR_TID.Y ;  /* 0x0000000000097919 */ /* 0x000e620000002200 */
[----:B------:R-:W-:Y:S01]  /*0060*/  MOV R0, 0x0 ;  /* 0x0000000000007802 */ /* 0x000fe20000000f00 */
[----:B------:R-:W0:Y:S01]  /*0070*/  LDCU UR4, c[0x0][0x2f8] ;  /* 0x00005f00ff0477ac */ /* 0x000e220008000800 */
[----:B------:R-:W1:Y:S03]  /*0080*/  S2R R10, SR_TID.Z ;  /* 0x00000000000a7919 */ /* 0x000e660000002300 */
[----:B------:R-:W3:Y:S01]  /*0090*/  LDC R15, c[0x0][0x364] ;  /* 0x0000d900ff0f7b82 */ /* 0x000ee20000000800 */
[----:B------:R-:W4:Y:S01]  /*00a0*/  LDCU.64 UR6, c[0x4][0x8] ;  /* 0x01000100ff0677ac */ /* 0x000f220008000a00 */
[----:B------:R-:W1:Y:S01]  /*00b0*/  S2R R11, SR_CTAID.X ;  /* 0x00000000000b7919 */ /* 0x000e620000002500 */
[----:B------:R-:W3:Y:S05]  /*00c0*/  S2R R12, SR_CTAID.Y ;  /* 0x00000000000c7919 */ /* 0x000eea0000002600 */
[----:B------:R-:W5:Y:S01]  /*00d0*/  LDC R16, c[0x0][0x368] ;  /* 0x0000da00ff107b82 */ /* 0x000f620000000800 */
[----:B------:R-:W3:Y:S01]  /*00e0*/  S2R R13, SR_CTAID.Z ;  /* 0x00000000000d7919 */ /* 0x000ee20000002700 */
[----:B0-----:R-:W-:-:S06]  /*00f0*/  IADD3 R6, P0, PT, R1, UR4, RZ ;  /* 0x0000000401067c10 */ /* 0x001fcc000ff1e0ff */
[----:B------:R-:W5:Y:S01]  /*0100*/  LDC R17, c[0x0][0x370] ;  /* 0x0000dc00ff117b82 */ /* 0x000f620000000800 */
[----:B----4-:R-:W-:Y:S01]  /*0110*/  IMAD.U32 R4, RZ, RZ, UR6 ;  /* 0x00000006ff047e24 */ /* 0x010fe2000f8e00ff */
[----:B------:R-:W-:Y:S01]  /*0120*/  MOV R5, UR7 ;  /* 0x0000000700057c02 */ /* 0x000fe20008000f00 */
[----:B--2---:R-:W-:-:S05]  /*0130*/  IMAD.X R7, RZ, RZ, UR5, P0 ;  /* 0x00000005ff077e24 */ /* 0x004fca00080e06ff */
[----:B------:R-:W5:Y:S08]  /*0140*/  LDC R18, c[0x0][0x374] ;  /* 0x0000dd00ff127b82 */ /* 0x000f700000000800 */
[----:B------:R-:W5:Y:S01]  /*0150*/  LDC R19, c[0x0][0x378] ;  /* 0x0000de00ff137b82 */ /* 0x000f620000000800 */
[----:B-1----:R0:W-:Y:S07]  /*0160*/  STL.128 [R1], R8 ;  /* 0x0000000801007387 */ /* 0x0021ee0000100c00 */
[----:B------:R0:W1:Y:S01]  /*0170*/  LDC.64 R2, c[0x4][R0] ;  /* 0x0100000000027b82 */ /* 0x0000620000000a00 */
[----:B---3--:R0:W-:Y:S04]  /*0180*/  STL.128 [R1+0x10], R12 ;  /* 0x0000100c01007387 */ /* 0x0081e80000100c00 */
[----:B-----5:R0:W-:Y:S02]  /*0190*/  STL.128 [R1+0x20], R16 ;  /* 0x0000201001007387 */ /* 0x0201e40000100c00 */
[----:B------:R-:W-:-:S07]  /*01a0*/  LEPC R20, `(.L_x_0) ;  /* 0x000000001014794e */ /* 0x000fce0000000000 */
[----:B01----:R-:W-:Y:S05]  /*01b0*/  CALL.ABS.NOINC R2 ;  /* 0x0000000002007343 */ /* 0x003fea0003c00000 */
.L_x_0:
[----:B------:R-:W-:Y:S05]  /*01c0*/  EXIT ;  /* 0x000000000000794d */ /* 0x000fea0003800000 */
.L_x_1:
[----:B------:R-:W-:-:S00]  /*01d0*/  BRA `(.L_x_1) ;  /* 0xfffffffc00fc7947 */ /* 0x000fc0000383ffff */
[----:B------:R-:W-:-:S00]  /*01e0*/  NOP ;  /* 0x0000000000007918 */ /* 0x000fc00000000000 */
        /* <DEDUP_REMOVED lines=9> */
.L_x_2:


//--------------------- .nv.global.init           --------------------------
	.section	.nv.global.init,"aw",@progbits
.nv.global.init:
	.type		$str,@object
	.size		$str,(.L_0 - $str)
$str:
        /*0000*/ 	.byte	0x74, 0x68, 0x72, 0x65, 0x61, 0x64, 0x49, 0x64, 0x78, 0x3a, 0x28, 0x25, 0x64, 0x2c, 0x20, 0x25
        /*0010*/ 	.byte	0x64, 0x2c, 0x20, 0x25, 0x64, 0x29, 0x20, 0x62, 0x6c, 0x6f, 0x63, 0x6b, 0x49, 0x64, 0x78, 0x3a
        /*0020*/ 	.byte	0x28, 0x25, 0x64, 0x20, 0x25, 0x64, 0x20, 0x25, 0x64, 0x29, 0x20, 0x62, 0x6c, 0x6f, 0x63, 0x6b
        /*0030*/ 	.byte	0x44, 0x69, 0x6d, 0x3a, 0x28, 0x25, 0x64, 0x20, 0x25, 0x64, 0x20, 0x25, 0x64, 0x29, 0x20, 0x67
        /*0040*/ 	.byte	0x72, 0x69, 0x64, 0x44, 0x69, 0x6d, 0x3a, 0x28, 0x25, 0x64, 0x20, 0x25, 0x64, 0x20, 0x25, 0x64
        /*0050*/ 	.byte	0x29, 0x0a, 0x00
.L_0:


//--------------------- .nv.shared.reserved.0     --------------------------
	.section	.nv.shared.reserved.0,"aw",@nobits
	.weak		__nv_reservedSMEM_offset_0_alias
	.size		__nv_reservedSMEM_offset_0_alias, 0, 64
	.other		__nv_reservedSMEM_offset_0_alias,@"STO_CUDA_RESERVED_SHARED STV_DEFAULT"
__nv_reservedSMEM_offset_0_alias:
	.zero		0
	.zero		64


//--------------------- .nv.constant0._Z10checkIndexv --------------------------
	.section	.nv.constant0._Z10checkIndexv,"a",@progbits
	.sectionflags	@""
	.align	4
.nv.constant0._Z10checkIndexv:
	.zero		896


//--------------------- SYMBOLS --------------------------

	.type		.nv.reservedSmem.offset0,@object
	.size		.nv.reservedSmem.offset0,0x4
	.type		vprintf,@function
